//
// Generated by NVIDIA NVVM Compiler
//
// Compiler Build ID: CL-36424714
// Cuda compilation tools, release 13.0, V13.0.88
// Based on NVVM 20.0.0
//

.version 9.0
.target sm_100
.address_size 64

	// .globl	_Z6kernelP5PointS0_

.visible .entry _Z6kernelP5PointS0_(
	.param .u64 .ptr .align 1 _Z6kernelP5PointS0__param_0,
	.param .u64 .ptr .align 1 _Z6kernelP5PointS0__param_1
)
{
	.reg .pred 	%p<13>;
	.reg .b32 	%r<17>;
	.reg .b32 	%f<42>;
	.reg .b64 	%rd<8>;

	ld.param.u64 	%rd1, [_Z6kernelP5PointS0__param_0];
	ld.param.u64 	%rd2, [_Z6kernelP5PointS0__param_1];
	mov.u32 	%r4, %tid.x;
	mov.u32 	%r5, %ctaid.x;
	mov.u32 	%r6, %ntid.x;
	mad.lo.s32 	%r1, %r5, %r6, %r4;
	mov.u32 	%r7, %tid.y;
	mov.u32 	%r8, %ctaid.y;
	mov.u32 	%r9, %ntid.y;
	mad.lo.s32 	%r2, %r8, %r9, %r7;
	mov.u32 	%r10, %tid.z;
	mov.u32 	%r11, %ctaid.z;
	mov.u32 	%r12, %ntid.z;
	mad.lo.s32 	%r3, %r11, %r12, %r10;
	mov.pred 	%p12, -1;
	setp.eq.s32 	%p4, %r1, 0;
	@%p4 bra 	$L__BB0_3;
	setp.eq.s32 	%p5, %r1, 31;
	@%p5 bra 	$L__BB0_3;
	setp.eq.s32 	%p12, %r2, 0;
$L__BB0_3:
	setp.eq.s32 	%p6, %r2, 31;
	or.pred  	%p7, %p12, %p6;
	setp.eq.s32 	%p8, %r3, 0;
	setp.eq.s32 	%p9, %r3, 31;
	or.pred  	%p10, %p8, %p9;
	or.pred  	%p11, %p7, %p10;
	@%p11 bra 	$L__BB0_5;
	shl.b32 	%r13, %r2, 5;
	add.s32 	%r14, %r13, %r1;
	shl.b32 	%r15, %r3, 10;
	add.s32 	%r16, %r14, %r15;
	cvta.to.global.u64 	%rd3, %rd1;
	mul.wide.s32 	%rd4, %r16, 16;
	add.s64 	%rd5, %rd3, %rd4;
	ld.global.f32 	%f1, [%rd5];
	ld.global.f32 	%f2, [%rd5+16];
	add.f32 	%f3, %f1, %f2;
	ld.global.f32 	%f4, [%rd5+-16];
	add.f32 	%f5, %f3, %f4;
	ld.global.f32 	%f6, [%rd5+512];
	add.f32 	%f7, %f5, %f6;
	ld.global.f32 	%f8, [%rd5+-512];
	add.f32 	%f9, %f7, %f8;
	ld.global.f32 	%f10, [%rd5+-16384];
	add.f32 	%f11, %f9, %f10;
	ld.global.f32 	%f12, [%rd5+16384];
	add.f32 	%f13, %f11, %f12;
	ld.global.f32 	%f14, [%rd5+4];
	ld.global.f32 	%f15, [%rd5+20];
	add.f32 	%f16, %f14, %f15;
	ld.global.f32 	%f17, [%rd5+-12];
	add.f32 	%f18, %f16, %f17;
	ld.global.f32 	%f19, [%rd5+516];
	add.f32 	%f20, %f18, %f19;
	ld.global.f32 	%f21, [%rd5+-508];
	add.f32 	%f22, %f20, %f21;
	ld.global.f32 	%f23, [%rd5+-16380];
	add.f32 	%f24, %f22, %f23;
	ld.global.f32 	%f25, [%rd5+16388];
	add.f32 	%f26, %f24, %f25;
	ld.global.f32 	%f27, [%rd5+8];
	ld.global.f32 	%f28, [%rd5+24];
	add.f32 	%f29, %f27, %f28;
	ld.global.f32 	%f30, [%rd5+-8];
	add.f32 	%f31, %f29, %f30;
	ld.global.f32 	%f32, [%rd5+520];
	add.f32 	%f33, %f31, %f32;
	ld.global.f32 	%f34, [%rd5+-504];
	add.f32 	%f35, %f33, %f34;
	ld.global.f32 	%f36, [%rd5+-16376];
	add.f32 	%f37, %f35, %f36;
	ld.global.f32 	%f38, [%rd5+16392];
	add.f32 	%f39, %f37, %f38;
	add.f32 	%f40, %f13, %f26;
	add.f32 	%f41, %f40, %f39;
	cvta.to.global.u64 	%rd6, %rd2;
	add.s64 	%rd7, %rd6, %rd4;
	st.global.f32 	[%rd7+12], %f41;
$L__BB0_5:
	ret;

}


// ===== COMPILED SASS (sm_100) =====

	.target	sm_100

	.elftype	@"ET_EXEC"


//--------------------- .note.nv.tkinfo           --------------------------
	.section	.note.nv.tkinfo,"",@"SHT_NOTE"
	.sectionflags	@"SHF_NOTE_NV_TKINFO"
	.tkinfo
        /*0018*/ 	.word	0x00000002
        /*0030*/ 	.string	""
        /*0030*/ 	.string	"ptxas"
        /*0030*/ 	.string	"Cuda compilation tools, release 13.0, V13.0.88"
        /*0030*/ 	.string	"Build cuda_13.0.r13.0/compiler.36424714_0"
        /*0030*/ 	.string	"-arch sm_100 -m 64 "



//--------------------- .note.nv.cuinfo           --------------------------
	.section	.note.nv.cuinfo,"",@"SHT_NOTE"
	.sectionflags	@"SHF_NOTE_NV_CUINFO"
        /*0018*/ 	.short	0x0002
        /*001a*/ 	.short	0x0064
        /*001c*/ 	.short	0x0082
	.zero		2


//--------------------- .nv.info                  --------------------------
	.section	.nv.info,"",@"SHT_CUDA_INFO"
	.align	4


	//----- nvinfo : EIATTR_REGCOUNT
	.align		4
        /*0000*/ 	.byte	0x04, 0x2f
        /*0002*/ 	.short	(.L_1 - .L_0)
	.align		4
.L_0:
        /*0004*/ 	.word	index@(_Z6kernelP5PointS0_)
        /*0008*/ 	.word	0x0000001c


	//----- nvinfo : EIATTR_FRAME_SIZE
	.align		4
.L_1:
        /*000c*/ 	.byte	0x04, 0x11
        /*000e*/ 	.short	(.L_3 - .L_2)
	.align		4
.L_2:
        /*0010*/ 	.word	index@(_Z6kernelP5PointS0_)
        /*0014*/ 	.word	0x00000000


	//----- nvinfo : EIATTR_MIN_STACK_SIZE
	.align		4
.L_3:
        /*0018*/ 	.byte	0x04, 0x12
        /*001a*/ 	.short	(.L_5 - .L_4)
	.align		4
.L_4:
        /*001c*/ 	.word	index@(_Z6kernelP5PointS0_)
        /*0020*/ 	.word	0x00000000
.L_5:


//--------------------- .nv.compat                --------------------------
	.section	.nv.compat,"",@"SHT_CUDA_COMPAT_INFO"
	.align	4
        /*0000*/ 	.byte	0x02, 0x09, 0x00, 0x00, 0x02, 0x02, 0x01, 0x00, 0x02, 0x05, 0x05, 0x00, 0x03, 0x07, 0x01, 0x01
        /*0010*/ 	.byte	0x02, 0x03, 0x00, 0x00, 0x02, 0x06, 0x01, 0x00, 0x04, 0x0b, 0x08, 0x00, 0x09, 0x00, 0x00, 0x00
        /*0020*/ 	.byte	0x00, 0x00, 0x00, 0x00


//--------------------- .nv.info._Z6kernelP5PointS0_ --------------------------
	.section	.nv.info._Z6kernelP5PointS0_,"",@"SHT_CUDA_INFO"
	.sectionflags	@""
	.align	4


	//----- nvinfo : EIATTR_CUDA_API_VERSION
	.align		4
        /*0000*/ 	.byte	0x04, 0x37
        /*0002*/ 	.short	(.L_7 - .L_6)
.L_6:
        /*0004*/ 	.word	0x00000082


	//----- nvinfo : EIATTR_KPARAM_INFO
	.align		4
.L_7:
        /*0008*/ 	.byte	0x04, 0x17
        /*000a*/ 	.short	(.L_9 - .L_8)
.L_8:
        /*000c*/ 	.word	0x00000000
        /*0010*/ 	.short	0x0001
        /*0012*/ 	.short	0x0008
        /*0014*/ 	.byte	0x00, 0xf5, 0x21, 0x00


	//----- nvinfo : EIATTR_KPARAM_INFO
	.align		4
.L_9:
        /*0018*/ 	.byte	0x04, 0x17
        /*001a*/ 	.short	(.L_11 - .L_10)
.L_10:
        /*001c*/ 	.word	0x00000000
        /*0020*/ 	.short	0x0000
        /*0022*/ 	.short	0x0000
        /*0024*/ 	.byte	0x00, 0xf5, 0x21, 0x00


	//----- nvinfo : EIATTR_SPARSE_MMA_MASK
	.align		4
.L_11:
        /*0028*/ 	.byte	0x03, 0x50
        /*002a*/ 	.short	0x0000


	//----- nvinfo : EIATTR_MAXREG_COUNT
	.align		4
        /*002c*/ 	.byte	0x03, 0x1b
        /*002e*/ 	.short	0x00ff


	//----- nvinfo : EIATTR_MERCURY_ISA_VERSION
	.align		4
        /*0030*/ 	.byte	0x03, 0x5f
        /*0032*/ 	.short	0x0101


	//----- nvinfo : EIATTR_VRC_CTA_INIT_COUNT
	.align		4
        /*0034*/ 	.byte	0x02, 0x4a
	.zero		1
	.zero		1


	//----- nvinfo : EIATTR_EXIT_INSTR_OFFSETS
	.align		4
        /*0038*/ 	.byte	0x04, 0x1c
        /*003a*/ 	.short	(.L_13 - .L_12)


	//   ....[0]....
.L_12:
        /*003c*/ 	.word	0x00000140


	//   ....[1]....
        /*0040*/ 	.word	0x00000460


	//----- nvinfo : EIATTR_CBANK_PARAM_SIZE
	.align		4
.L_13:
        /*0044*/ 	.byte	0x03, 0x19
        /*0046*/ 	.short	0x0010


	//----- nvinfo : EIATTR_PARAM_CBANK
	.align		4
        /*0048*/ 	.byte	0x04, 0x0a
        /*004a*/ 	.short	(.L_15 - .L_14)
	.align		4
.L_14:
        /*004c*/ 	.word	index@(.nv.constant0._Z6kernelP5PointS0_)
        /*0050*/ 	.short	0x0380
        /*0052*/ 	.short	0x0010


	//----- nvinfo : EIATTR_SW_WAR
	.align		4
.L_15:
        /*0054*/ 	.byte	0x04, 0x36
        /*0056*/ 	.short	(.L_17 - .L_16)
.L_16:
        /*0058*/ 	.word	0x00000008
.L_17:


//--------------------- .nv.callgraph             --------------------------
	.section	.nv.callgraph,"",@"SHT_CUDA_CALLGRAPH"
	.align	4
	.sectionentsize	8
	.align		4
        /*0000*/ 	.word	0x00000000
	.align		4
        /*0004*/ 	.word	0xffffffff
	.align		4
        /*0008*/ 	.word	0x00000000
	.align		4
        /*000c*/ 	.word	0xfffffffe
	.align		4
        /*0010*/ 	.word	0x00000000
	.align		4
        /*0014*/ 	.word	0xfffffffd
	.align		4
        /*0018*/ 	.word	0x00000000
	.align		4
        /*001c*/ 	.word	0xfffffffc


//--------------------- .text._Z6kernelP5PointS0_ --------------------------
	.section	.text._Z6kernelP5PointS0_,"ax",@progbits
	.align	128
        .global         _Z6kernelP5PointS0_
        .type           _Z6kernelP5PointS0_,@function
        .size           _Z6kernelP5PointS0_,(.L_x_1 - _Z6kernelP5PointS0_)
        .other          _Z6kernelP5PointS0_,@"STO_CUDA_ENTRY STV_DEFAULT"
_Z6kernelP5PointS0_:
.text._Z6kernelP5PointS0_:
[----:B------:R-:W-:Y:S01]  /*0000*/  LDC R1, c[0x0][0x37c] ;  /* 0x0000df00ff017b82 */ /* 0x000fe20000000800 */
[----:B------:R-:W0:Y:S07]  /*0010*/  S2R R0, SR_TID.X ;  /* 0x0000000000007919 */ /* 0x000e2e0000002100 */
[----:B------:R-:W0:Y:S01]  /*0020*/  S2UR UR4, SR_CTAID.X ;  /* 0x00000000000479c3 */ /* 0x000e220000002500 */
[----:B------:R-:W1:Y:S01]  /*0030*/  S2R R2, SR_TID.Y ;  /* 0x0000000000027919 */ /* 0x000e620000002200 */
[----:B------:R-:W2:Y:S06]  /*0040*/  S2R R7, SR_TID.Z ;  /* 0x0000000000077919 */ /* 0x000eac0000002300 */
[----:B------:R-:W0:Y:S08]  /*0050*/  LDC R3, c[0x0][0x360] ;  /* 0x0000d800ff037b82 */ /* 0x000e300000000800 */
[----:B------:R-:W1:Y:S08]  /*0060*/  S2UR UR5, SR_CTAID.Y ;  /* 0x00000000000579c3 */ /* 0x000e700000002600 */
[----:B------:R-:W1:Y:S08]  /*0070*/  LDC R5, c[0x0][0x364] ;  /* 0x0000d900ff057b82 */ /* 0x000e700000000800 */
[----:B------:R-:W2:Y:S01]  /*0080*/  S2UR UR6, SR_CTAID.Z ;  /* 0x00000000000679c3 */ /* 0x000ea20000002700 */
[----:B0-----:R-:W-:-:S05]  /*0090*/  IMAD R0, R3, UR4, R0 ;  /* 0x0000000403007c24 */ /* 0x001fca000f8e0200 */
[C---:B------:R-:W-:Y:S02]  /*00a0*/  ISETP.NE.AND P0, PT, R0.reuse, 0x1f, PT ;  /* 0x0000001f0000780c */ /* 0x040fe40003f05270 */
[----:B------:R-:W2:Y:S02]  /*00b0*/  LDC R4, c[0x0][0x368] ;  /* 0x0000da00ff047b82 */ /* 0x000ea40000000800 */
[----:B------:R-:W-:Y:S01]  /*00c0*/  ISETP.EQ.OR P0, PT, R0, RZ, !P0 ;  /* 0x000000ff0000720c */ /* 0x000fe20004702670 */
[----:B-1----:R-:W-:-:S05]  /*00d0*/  IMAD R3, R5, UR5, R2 ;  /* 0x0000000505037c24 */ /* 0x002fca000f8e0202 */
[----:B------:R-:W-:-:S04]  /*00e0*/  ISETP.EQ.OR P1, PT, R3, RZ, P0 ;  /* 0x000000ff0300720c */ /* 0x000fc80000722670 */
[----:B------:R-:W-:Y:S01]  /*00f0*/  ISETP.EQ.OR P1, PT, R3, 0x1f, P1 ;  /* 0x0000001f0300780c */ /* 0x000fe20000f22670 */
[----:B--2---:R-:W-:-:S05]  /*0100*/  IMAD R7, R4, UR6, R7 ;  /* 0x0000000604077c24 */ /* 0x004fca000f8e0207 */
[----:B------:R-:W-:-:S04]  /*0110*/  ISETP.NE.AND P0, PT, R7, 0x1f, PT ;  /* 0x0000001f0700780c */ /* 0x000fc80003f05270 */
[----:B------:R-:W-:-:S04]  /*0120*/  ISETP.EQ.OR P0, PT, R7, RZ, !P0 ;  /* 0x000000ff0700720c */ /* 0x000fc80004702670 */
[----:B------:R-:W-:-:S13]  /*0130*/  PLOP3.LUT P0, PT, P1, P0, PT, 0xf8, 0x8f ;  /* 0x00000000008f781c */ /* 0x000fda0000f01f70 */
[----:B------:R-:W-:Y:S05]  /*0140*/  @P0 EXIT ;  /* 0x000000000000094d */ /* 0x000fea0003800000 */
[----:B------:R-:W0:Y:S01]  /*0150*/  LDC.64 R4, c[0x0][0x380] ;  /* 0x0000e000ff047b82 */ /* 0x000e220000000a00 */
[----:B------:R-:W1:Y:S01]  /*0160*/  LDCU.64 UR4, c[0x0][0x358] ;  /* 0x00006b00ff0477ac */ /* 0x000e620008000a00 */
[----:B------:R-:W-:-:S04]  /*0170*/  LEA R0, R3, R0, 0x5 ;  /* 0x0000000003007211 */ /* 0x000fc800078e28ff */
[----:B------:R-:W-:-:S05]  /*0180*/  LEA R7, R7, R0, 0xa ;  /* 0x0000000007077211 */ /* 0x000fca00078e50ff */
[----:B0-----:R-:W-:-:S05]  /*0190*/  IMAD.WIDE R4, R7, 0x10, R4 ;  /* 0x0000001007047825 */ /* 0x001fca00078e0204 */
[----:B-1----:R-:W2:Y:S04]  /*01a0*/  LDG.E R2, desc[UR4][R4.64] ;  /* 0x0000000404027981 */ /* 0x002ea8000c1e1900 */
[----:B------:R-:W2:Y:S04]  /*01b0*/  LDG.E R3, desc[UR4][R4.64+0x10] ;  /* 0x0000100404037981 */ /* 0x000ea8000c1e1900 */
[----:B------:R-:W3:Y:S04]  /*01c0*/  LDG.E R20, desc[UR4][R4.64+0x4] ;  /* 0x0000040404147981 */ /* 0x000ee8000c1e1900 */
[----:B------:R-:W3:Y:S04]  /*01d0*/  LDG.E R23, desc[UR4][R4.64+0x14] ;  /* 0x0000140404177981 */ /* 0x000ee8000c1e1900 */
[----:B------:R-:W4:Y:S04]  /*01e0*/  LDG.E R21, desc[UR4][R4.64+-0x10] ;  /* 0xfffff00404157981 */ /* 0x000f28000c1e1900 */
[----:B------:R-:W5:Y:S04]  /*01f0*/  LDG.E R22, desc[UR4][R4.64+0x8] ;  /* 0x0000080404167981 */ /* 0x000f68000c1e1900 */
        /* <DEDUP_REMOVED lines=14> */
[----:B------:R-:W5:Y:S01]  /*02e0*/  LDG.E R11, desc[UR4][R4.64+0x4008] ;  /* 0x00400804040b7981 */ /* 0x000f62000c1e1900 */
[----:B--2---:R-:W-:Y:S01]  /*02f0*/  FADD R2, R2, R3 ;  /* 0x0000000302027221 */ /* 0x004fe20000000000 */
[----:B---3--:R-:W-:-:S03]  /*0300*/  FADD R20, R20, R23 ;  /* 0x0000001714147221 */ /* 0x008fc60000000000 */
[----:B----4-:R-:W-:Y:S02]  /*0310*/  FADD R21, R2, R21 ;  /* 0x0000001502157221 */ /* 0x010fe40000000000 */
[----:B------:R-:W0:Y:S01]  /*0320*/  LDC.64 R2, c[0x0][0x388] ;  /* 0x0000e200ff027b82 */ /* 0x000e220000000a00 */
[----:B-----5:R-:W-:Y:S01]  /*0330*/  FADD R25, R22, R25 ;  /* 0x0000001916197221 */ /* 0x020fe20000000000 */
[----:B------:R-:W-:Y:S01]  /*0340*/  FADD R20, R20, R19 ;  /* 0x0000001314147221 */ /* 0x000fe20000000000 */
[----:B------:R-:W-:Y:S02]  /*0350*/  FADD R18, R21, R18 ;  /* 0x0000001215127221 */ /* 0x000fe40000000000 */
[----:B------:R-:W-:Y:S01]  /*0360*/  FADD R25, R25, R16 ;  /* 0x0000001019197221 */ /* 0x000fe20000000000 */
[----:B------:R-:W-:Y:S01]  /*0370*/  FADD R20, R20, R17 ;  /* 0x0000001114147221 */ /* 0x000fe20000000000 */
[----:B------:R-:W-:Y:S02]  /*0380*/  FADD R15, R18, R15 ;  /* 0x0000000f120f7221 */ /* 0x000fe40000000000 */
[----:B------:R-:W-:Y:S01]  /*0390*/  FADD R25, R25, R14 ;  /* 0x0000000e19197221 */ /* 0x000fe20000000000 */
[----:B------:R-:W-:Y:S01]  /*03a0*/  FADD R20, R20, R13 ;  /* 0x0000000d14147221 */ /* 0x000fe20000000000 */
[----:B------:R-:W-:-:S02]  /*03b0*/  FADD R15, R15, R12 ;  /* 0x0000000c0f0f7221 */ /* 0x000fc40000000000 */
[----:B------:R-:W-:Y:S01]  /*03c0*/  FADD R25, R25, R10 ;  /* 0x0000000a19197221 */ /* 0x000fe20000000000 */
[----:B------:R-:W-:Y:S01]  /*03d0*/  FADD R9, R20, R9 ;  /* 0x0000000914097221 */ /* 0x000fe20000000000 */
[----:B------:R-:W-:Y:S02]  /*03e0*/  FADD R8, R15, R8 ;  /* 0x000000080f087221 */ /* 0x000fe40000000000 */
[----:B------:R-:W-:Y:S01]  /*03f0*/  FADD R0, R25, R0 ;  /* 0x0000000019007221 */ /* 0x000fe20000000000 */
[----:B------:R-:W-:-:S03]  /*0400*/  FADD R9, R9, R6 ;  /* 0x0000000609097221 */ /* 0x000fc60000000000 */
[----:B------:R-:W-:Y:S01]  /*0410*/  FADD R0, R0, R11 ;  /* 0x0000000b00007221 */ /* 0x000fe20000000000 */
[----:B------:R-:W-:Y:S01]  /*0420*/  FADD R9, R8, R9 ;  /* 0x0000000908097221 */ /* 0x000fe20000000000 */
[----:B0-----:R-:W-:-:S04]  /*0430*/  IMAD.WIDE R2, R7, 0x10, R2 ;  /* 0x0000001007027825 */ /* 0x001fc800078e0202 */
[----:B------:R-:W-:-:S05]  /*0440*/  FADD R9, R0, R9 ;  /* 0x0000000900097221 */ /* 0x000fca0000000000 */
[----:B------:R-:W-:Y:S01]  /*0450*/  STG.E desc[UR4][R2.64+0xc], R9 ;  /* 0x00000c0902007986 */ /* 0x000fe2000c101904 */
[----:B------:R-:W-:Y:S05]  /*0460*/  EXIT ;  /* 0x000000000000794d */ /* 0x000fea0003800000 */
.L_x_0:
[----:B------:R-:W-:-:S00]  /*0470*/  BRA `(.L_x_0) ;  /* 0xfffffffc00fc7947 */ /* 0x000fc0000383ffff */
[----:B------:R-:W-:-:S00]  /*0480*/  NOP ;  /* 0x0000000000007918 */ /* 0x000fc00000000000 */
[----:B------:R-:W-:-:S00]  /*0490*/  NOP ;  /* 0x0000000000007918 */ /* 0x000fc00000000000 */
[----:B------:R-:W-:-:S00]  /*04a0*/  NOP ;  /* 0x0000000000007918 */ /* 0x000fc00000000000 */
[----:B------:R-:W-:-:S00]  /*04b0*/  NOP ;  /* 0x0000000000007918 */ /* 0x000fc00000000000 */
[----:B------:R-:W-:-:S00]  /*04c0*/  NOP ;  /* 0x0000000000007918 */ /* 0x000fc00000000000 */
[----:B------:R-:W-:-:S00]  /*04d0*/  NOP ;  /* 0x0000000000007918 */ /* 0x000fc00000000000 */
[----:B------:R-:W-:-:S00]  /*04e0*/  NOP ;  /* 0x0000000000007918 */ /* 0x000fc00000000000 */
[----:B------:R-:W-:-:S00]  /*04f0*/  NOP ;  /* 0x0000000000007918 */ /* 0x000fc00000000000 */
.L_x_1:


//--------------------- .nv.shared.reserved.0     --------------------------
	.section	.nv.shared.reserved.0,"aw",@nobits
	.weak		__nv_reservedSMEM_offset_0_alias
	.size		__nv_reservedSMEM_offset_0_alias, 0, 64
	.other		__nv_reservedSMEM_offset_0_alias,@"STO_CUDA_RESERVED_SHARED STV_DEFAULT"
__nv_reservedSMEM_offset_0_alias:
	.zero		0
	.zero		64


//--------------------- .nv.constant0._Z6kernelP5PointS0_ --------------------------
	.section	.nv.constant0._Z6kernelP5PointS0_,"a",@progbits
	.sectionflags	@""
	.align	4
.nv.constant0._Z6kernelP5PointS0_:
	.zero		912


//--------------------- SYMBOLS --------------------------

	.type		.nv.reservedSmem.offset0,@object
	.size		.nv.reservedSmem.offset0,0x4
